//
// Generated by NVIDIA NVVM Compiler
//
// Compiler Build ID: CL-36424714
// Cuda compilation tools, release 13.0, V13.0.88
// Based on NVVM 20.0.0
//

.version 9.0
.target sm_100
.address_size 64

	// .globl	_Z13conv2D_kernelPfS_iii
.const .align 4 .b8 F[100];

.visible .entry _Z13conv2D_kernelPfS_iii(
	.param .u64 .ptr .align 1 _Z13conv2D_kernelPfS_iii_param_0,
	.param .u64 .ptr .align 1 _Z13conv2D_kernelPfS_iii_param_1,
	.param .u32 _Z13conv2D_kernelPfS_iii_param_2,
	.param .u32 _Z13conv2D_kernelPfS_iii_param_3,
	.param .u32 _Z13conv2D_kernelPfS_iii_param_4
)
{
	.reg .pred 	%p<81>;
	.reg .b32 	%r<29>;
	.reg .b32 	%f<151>;
	.reg .b64 	%rd<38>;

	ld.param.u64 	%rd9, [_Z13conv2D_kernelPfS_iii_param_0];
	ld.param.u64 	%rd8, [_Z13conv2D_kernelPfS_iii_param_1];
	ld.param.u32 	%r11, [_Z13conv2D_kernelPfS_iii_param_2];
	ld.param.u32 	%r12, [_Z13conv2D_kernelPfS_iii_param_3];
	cvta.to.global.u64 	%rd1, %rd9;
	mov.u32 	%r13, %ctaid.y;
	mov.u32 	%r14, %ntid.y;
	mov.u32 	%r15, %tid.y;
	mad.lo.s32 	%r1, %r13, %r14, %r15;
	mov.u32 	%r16, %ctaid.x;
	mov.u32 	%r17, %ntid.x;
	mov.u32 	%r18, %tid.x;
	mad.lo.s32 	%r2, %r16, %r17, %r18;
	setp.ge.s32 	%p6, %r1, %r12;
	setp.ge.s32 	%p7, %r2, %r11;
	or.pred  	%p8, %p7, %p6;
	@%p8 bra 	$L__BB0_52;
	add.s32 	%r19, %r1, -2;
	setp.gt.u32 	%p9, %r1, 1;
	setp.lt.s32 	%p10, %r19, %r12;
	and.pred  	%p1, %p9, %p10;
	mul.lo.s32 	%r3, %r19, %r11;
	add.s32 	%r20, %r2, -2;
	setp.gt.s32 	%p11, %r2, 1;
	setp.lt.s32 	%p12, %r20, %r11;
	and.pred  	%p2, %p11, %p12;
	and.pred  	%p14, %p1, %p2;
	cvt.s64.s32 	%rd10, %r3;
	cvt.s64.s32 	%rd2, %r2;
	add.s64 	%rd11, %rd2, %rd10;
	shl.b64 	%rd12, %rd11, 2;
	add.s64 	%rd3, %rd1, %rd12;
	mov.f32 	%f126, 0f00000000;
	not.pred 	%p15, %p14;
	@%p15 bra 	$L__BB0_3;
	ld.global.f32 	%f126, [%rd3+-8];
$L__BB0_3:
	ld.const.f32 	%f77, [F];
	fma.rn.f32 	%f3, %f126, %f77, 0f00000000;
	setp.gt.s32 	%p16, %r2, 0;
	setp.le.s32 	%p17, %r2, %r11;
	and.pred  	%p3, %p16, %p17;
	and.pred  	%p18, %p1, %p3;
	mov.f32 	%f127, 0f00000000;
	not.pred 	%p19, %p18;
	@%p19 bra 	$L__BB0_5;
	ld.global.f32 	%f127, [%rd3+-4];
$L__BB0_5:
	ld.const.f32 	%f79, [F+4];
	fma.rn.f32 	%f6, %f127, %f79, %f3;
	setp.lt.s32 	%p20, %r2, 0;
	not.pred 	%p21, %p1;
	mov.f32 	%f128, 0f00000000;
	or.pred  	%p22, %p21, %p20;
	@%p22 bra 	$L__BB0_7;
	add.s32 	%r21, %r2, %r3;
	mul.wide.s32 	%rd13, %r21, 4;
	add.s64 	%rd14, %rd1, %rd13;
	ld.global.f32 	%f128, [%rd14];
$L__BB0_7:
	ld.const.f32 	%f81, [F+8];
	fma.rn.f32 	%f9, %f128, %f81, %f6;
	add.s32 	%r22, %r2, 1;
	setp.gt.s32 	%p23, %r2, -2;
	setp.lt.s32 	%p24, %r22, %r11;
	and.pred  	%p4, %p23, %p24;
	and.pred  	%p25, %p1, %p4;
	mov.f32 	%f129, 0f00000000;
	not.pred 	%p26, %p25;
	@%p26 bra 	$L__BB0_9;
	ld.global.f32 	%f129, [%rd3+4];
$L__BB0_9:
	ld.const.f32 	%f83, [F+12];
	fma.rn.f32 	%f12, %f129, %f83, %f9;
	add.s32 	%r23, %r2, 2;
	setp.gt.s32 	%p27, %r2, -3;
	setp.lt.s32 	%p28, %r23, %r11;
	and.pred  	%p5, %p27, %p28;
	and.pred  	%p29, %p1, %p5;
	mov.f32 	%f130, 0f00000000;
	not.pred 	%p30, %p29;
	@%p30 bra 	$L__BB0_11;
	ld.global.f32 	%f130, [%rd3+8];
$L__BB0_11:
	ld.const.f32 	%f85, [F+16];
	fma.rn.f32 	%f15, %f130, %f85, %f12;
	add.s32 	%r4, %r1, -1;
	setp.ge.u32 	%p31, %r4, %r12;
	add.s32 	%r5, %r3, %r11;
	not.pred 	%p32, %p2;
	cvt.s64.s32 	%rd15, %r5;
	add.s64 	%rd16, %rd2, %rd15;
	shl.b64 	%rd17, %rd16, 2;
	add.s64 	%rd4, %rd1, %rd17;
	mov.f32 	%f131, 0f00000000;
	or.pred  	%p33, %p31, %p32;
	@%p33 bra 	$L__BB0_13;
	ld.global.f32 	%f131, [%rd4+-8];
$L__BB0_13:
	setp.ge.u32 	%p34, %r4, %r12;
	ld.const.f32 	%f87, [F+20];
	fma.rn.f32 	%f18, %f131, %f87, %f15;
	not.pred 	%p35, %p3;
	mov.f32 	%f132, 0f00000000;
	or.pred  	%p36, %p34, %p35;
	@%p36 bra 	$L__BB0_15;
	ld.global.f32 	%f132, [%rd4+-4];
$L__BB0_15:
	setp.ge.u32 	%p37, %r4, %r12;
	setp.lt.s32 	%p38, %r2, 0;
	ld.const.f32 	%f89, [F+24];
	fma.rn.f32 	%f21, %f132, %f89, %f18;
	mov.f32 	%f133, 0f00000000;
	or.pred  	%p39, %p37, %p38;
	@%p39 bra 	$L__BB0_17;
	add.s32 	%r24, %r2, %r5;
	mul.wide.s32 	%rd18, %r24, 4;
	add.s64 	%rd19, %rd1, %rd18;
	ld.global.f32 	%f133, [%rd19];
$L__BB0_17:
	setp.ge.u32 	%p40, %r4, %r12;
	ld.const.f32 	%f91, [F+28];
	fma.rn.f32 	%f24, %f133, %f91, %f21;
	not.pred 	%p41, %p4;
	mov.f32 	%f134, 0f00000000;
	or.pred  	%p42, %p40, %p41;
	@%p42 bra 	$L__BB0_19;
	ld.global.f32 	%f134, [%rd4+4];
$L__BB0_19:
	setp.ge.u32 	%p43, %r4, %r12;
	ld.const.f32 	%f93, [F+32];
	fma.rn.f32 	%f27, %f134, %f93, %f24;
	not.pred 	%p44, %p5;
	mov.f32 	%f135, 0f00000000;
	or.pred  	%p45, %p43, %p44;
	@%p45 bra 	$L__BB0_21;
	ld.global.f32 	%f135, [%rd4+8];
$L__BB0_21:
	ld.const.f32 	%f95, [F+36];
	fma.rn.f32 	%f30, %f135, %f95, %f27;
	add.s32 	%r6, %r5, %r11;
	cvt.s64.s32 	%rd20, %r6;
	add.s64 	%rd21, %rd2, %rd20;
	shl.b64 	%rd22, %rd21, 2;
	add.s64 	%rd5, %rd1, %rd22;
	mov.f32 	%f136, 0f00000000;
	not.pred 	%p46, %p2;
	@%p46 bra 	$L__BB0_23;
	ld.global.f32 	%f136, [%rd5+-8];
$L__BB0_23:
	ld.const.f32 	%f97, [F+40];
	fma.rn.f32 	%f33, %f136, %f97, %f30;
	mov.f32 	%f137, 0f00000000;
	not.pred 	%p47, %p3;
	@%p47 bra 	$L__BB0_25;
	ld.global.f32 	%f137, [%rd5+-4];
$L__BB0_25:
	setp.lt.s32 	%p48, %r2, 0;
	ld.const.f32 	%f99, [F+44];
	fma.rn.f32 	%f36, %f137, %f99, %f33;
	mov.f32 	%f138, 0f00000000;
	@%p48 bra 	$L__BB0_27;
	add.s32 	%r25, %r2, %r6;
	mul.wide.s32 	%rd23, %r25, 4;
	add.s64 	%rd24, %rd1, %rd23;
	ld.global.f32 	%f138, [%rd24];
$L__BB0_27:
	ld.const.f32 	%f101, [F+48];
	fma.rn.f32 	%f39, %f138, %f101, %f36;
	mov.f32 	%f139, 0f00000000;
	not.pred 	%p49, %p4;
	@%p49 bra 	$L__BB0_29;
	ld.global.f32 	%f139, [%rd5+4];
$L__BB0_29:
	ld.const.f32 	%f103, [F+52];
	fma.rn.f32 	%f42, %f139, %f103, %f39;
	mov.f32 	%f140, 0f00000000;
	@%p44 bra 	$L__BB0_31;
	ld.global.f32 	%f140, [%rd5+8];
$L__BB0_31:
	ld.const.f32 	%f105, [F+56];
	fma.rn.f32 	%f45, %f140, %f105, %f42;
	add.s32 	%r7, %r1, 1;
	setp.ge.u32 	%p51, %r7, %r12;
	add.s32 	%r8, %r6, %r11;
	not.pred 	%p52, %p2;
	cvt.s64.s32 	%rd25, %r8;
	add.s64 	%rd26, %rd2, %rd25;
	shl.b64 	%rd27, %rd26, 2;
	add.s64 	%rd6, %rd1, %rd27;
	mov.f32 	%f141, 0f00000000;
	or.pred  	%p53, %p51, %p52;
	@%p53 bra 	$L__BB0_33;
	ld.global.f32 	%f141, [%rd6+-8];
$L__BB0_33:
	setp.ge.u32 	%p54, %r7, %r12;
	ld.const.f32 	%f107, [F+60];
	fma.rn.f32 	%f48, %f141, %f107, %f45;
	not.pred 	%p55, %p3;
	mov.f32 	%f142, 0f00000000;
	or.pred  	%p56, %p54, %p55;
	@%p56 bra 	$L__BB0_35;
	ld.global.f32 	%f142, [%rd6+-4];
$L__BB0_35:
	setp.ge.u32 	%p57, %r7, %r12;
	setp.lt.s32 	%p58, %r2, 0;
	ld.const.f32 	%f109, [F+64];
	fma.rn.f32 	%f51, %f142, %f109, %f48;
	mov.f32 	%f143, 0f00000000;
	or.pred  	%p59, %p57, %p58;
	@%p59 bra 	$L__BB0_37;
	add.s32 	%r26, %r2, %r8;
	mul.wide.s32 	%rd28, %r26, 4;
	add.s64 	%rd29, %rd1, %rd28;
	ld.global.f32 	%f143, [%rd29];
$L__BB0_37:
	setp.ge.u32 	%p60, %r7, %r12;
	ld.const.f32 	%f111, [F+68];
	fma.rn.f32 	%f54, %f143, %f111, %f51;
	not.pred 	%p61, %p4;
	mov.f32 	%f144, 0f00000000;
	or.pred  	%p62, %p60, %p61;
	@%p62 bra 	$L__BB0_39;
	ld.global.f32 	%f144, [%rd6+4];
$L__BB0_39:
	setp.ge.u32 	%p63, %r7, %r12;
	ld.const.f32 	%f113, [F+72];
	fma.rn.f32 	%f57, %f144, %f113, %f54;
	not.pred 	%p64, %p5;
	mov.f32 	%f145, 0f00000000;
	or.pred  	%p65, %p63, %p64;
	@%p65 bra 	$L__BB0_41;
	ld.global.f32 	%f145, [%rd6+8];
$L__BB0_41:
	ld.const.f32 	%f115, [F+76];
	fma.rn.f32 	%f60, %f145, %f115, %f57;
	add.s32 	%r9, %r1, 2;
	setp.ge.u32 	%p66, %r9, %r12;
	add.s32 	%r10, %r8, %r11;
	not.pred 	%p67, %p2;
	cvt.s64.s32 	%rd30, %r10;
	add.s64 	%rd31, %rd2, %rd30;
	shl.b64 	%rd32, %rd31, 2;
	add.s64 	%rd7, %rd1, %rd32;
	mov.f32 	%f146, 0f00000000;
	or.pred  	%p68, %p66, %p67;
	@%p68 bra 	$L__BB0_43;
	ld.global.f32 	%f146, [%rd7+-8];
$L__BB0_43:
	setp.ge.u32 	%p69, %r9, %r12;
	ld.const.f32 	%f117, [F+80];
	fma.rn.f32 	%f63, %f146, %f117, %f60;
	not.pred 	%p70, %p3;
	mov.f32 	%f147, 0f00000000;
	or.pred  	%p71, %p69, %p70;
	@%p71 bra 	$L__BB0_45;
	ld.global.f32 	%f147, [%rd7+-4];
$L__BB0_45:
	setp.ge.u32 	%p72, %r9, %r12;
	setp.lt.s32 	%p73, %r2, 0;
	ld.const.f32 	%f119, [F+84];
	fma.rn.f32 	%f66, %f147, %f119, %f63;
	mov.f32 	%f148, 0f00000000;
	or.pred  	%p74, %p72, %p73;
	@%p74 bra 	$L__BB0_47;
	add.s32 	%r27, %r2, %r10;
	mul.wide.s32 	%rd33, %r27, 4;
	add.s64 	%rd34, %rd1, %rd33;
	ld.global.f32 	%f148, [%rd34];
$L__BB0_47:
	setp.ge.u32 	%p75, %r9, %r12;
	ld.const.f32 	%f121, [F+88];
	fma.rn.f32 	%f69, %f148, %f121, %f66;
	not.pred 	%p76, %p4;
	mov.f32 	%f149, 0f00000000;
	or.pred  	%p77, %p75, %p76;
	@%p77 bra 	$L__BB0_49;
	ld.global.f32 	%f149, [%rd7+4];
$L__BB0_49:
	setp.ge.u32 	%p78, %r9, %r12;
	ld.const.f32 	%f123, [F+92];
	fma.rn.f32 	%f72, %f149, %f123, %f69;
	mov.f32 	%f150, 0f00000000;
	or.pred  	%p80, %p78, %p64;
	@%p80 bra 	$L__BB0_51;
	ld.global.f32 	%f150, [%rd7+8];
$L__BB0_51:
	ld.const.f32 	%f124, [F+96];
	fma.rn.f32 	%f125, %f150, %f124, %f72;
	add.s32 	%r28, %r6, %r2;
	cvta.to.global.u64 	%rd35, %rd8;
	mul.wide.s32 	%rd36, %r28, 4;
	add.s64 	%rd37, %rd35, %rd36;
	st.global.f32 	[%rd37], %f125;
$L__BB0_52:
	ret;

}


// ===== COMPILED SASS (sm_100) =====

	.target	sm_100

	.elftype	@"ET_EXEC"


//--------------------- .note.nv.tkinfo           --------------------------
	.section	.note.nv.tkinfo,"",@"SHT_NOTE"
	.sectionflags	@"SHF_NOTE_NV_TKINFO"
	.tkinfo
        /*0018*/ 	.word	0x00000002
        /*0030*/ 	.string	""
        /*0030*/ 	.string	"ptxas"
        /*0030*/ 	.string	"Cuda compilation tools, release 13.0, V13.0.88"
        /*0030*/ 	.string	"Build cuda_13.0.r13.0/compiler.36424714_0"
        /*0030*/ 	.string	"-arch sm_100 -m 64 "



//--------------------- .note.nv.cuinfo           --------------------------
	.section	.note.nv.cuinfo,"",@"SHT_NOTE"
	.sectionflags	@"SHF_NOTE_NV_CUINFO"
        /*0018*/ 	.short	0x0002
        /*001a*/ 	.short	0x0064
        /*001c*/ 	.short	0x0082
	.zero		2


//--------------------- .nv.info                  --------------------------
	.section	.nv.info,"",@"SHT_CUDA_INFO"
	.align	4


	//----- nvinfo : EIATTR_REGCOUNT
	.align		4
        /*0000*/ 	.byte	0x04, 0x2f
        /*0002*/ 	.short	(.L_2 - .L_1)
	.align		4
.L_1:
        /*0004*/ 	.word	index@(_Z13conv2D_kernelPfS_iii)
        /*0008*/ 	.word	0x00000024


	//----- nvinfo : EIATTR_FRAME_SIZE
	.align		4
.L_2:
        /*000c*/ 	.byte	0x04, 0x11
        /*000e*/ 	.short	(.L_4 - .L_3)
	.align		4
.L_3:
        /*0010*/ 	.word	index@(_Z13conv2D_kernelPfS_iii)
        /*0014*/ 	.word	0x00000000


	//----- nvinfo : EIATTR_MIN_STACK_SIZE
	.align		4
.L_4:
        /*0018*/ 	.byte	0x04, 0x12
        /*001a*/ 	.short	(.L_6 - .L_5)
	.align		4
.L_5:
        /*001c*/ 	.word	index@(_Z13conv2D_kernelPfS_iii)
        /*0020*/ 	.word	0x00000000
.L_6:


//--------------------- .nv.compat                --------------------------
	.section	.nv.compat,"",@"SHT_CUDA_COMPAT_INFO"
	.align	4
        /*0000*/ 	.byte	0x02, 0x09, 0x00, 0x00, 0x02, 0x02, 0x01, 0x00, 0x02, 0x05, 0x05, 0x00, 0x03, 0x07, 0x01, 0x01
        /*0010*/ 	.byte	0x02, 0x03, 0x00, 0x00, 0x02, 0x06, 0x01, 0x00, 0x04, 0x0b, 0x08, 0x00, 0x09, 0x00, 0x00, 0x00
        /*0020*/ 	.byte	0x00, 0x00, 0x00, 0x00


//--------------------- .nv.info._Z13conv2D_kernelPfS_iii --------------------------
	.section	.nv.info._Z13conv2D_kernelPfS_iii,"",@"SHT_CUDA_INFO"
	.sectionflags	@""
	.align	4


	//----- nvinfo : EIATTR_CUDA_API_VERSION
	.align		4
        /*0000*/ 	.byte	0x04, 0x37
        /*0002*/ 	.short	(.L_8 - .L_7)
.L_7:
        /*0004*/ 	.word	0x00000082


	//----- nvinfo : EIATTR_KPARAM_INFO
	.align		4
.L_8:
        /*0008*/ 	.byte	0x04, 0x17
        /*000a*/ 	.short	(.L_10 - .L_9)
.L_9:
        /*000c*/ 	.word	0x00000000
        /*0010*/ 	.short	0x0004
        /*0012*/ 	.short	0x0018
        /*0014*/ 	.byte	0x00, 0xf0, 0x11, 0x00


	//----- nvinfo : EIATTR_KPARAM_INFO
	.align		4
.L_10:
        /*0018*/ 	.byte	0x04, 0x17
        /*001a*/ 	.short	(.L_12 - .L_11)
.L_11:
        /*001c*/ 	.word	0x00000000
        /*0020*/ 	.short	0x0003
        /*0022*/ 	.short	0x0014
        /*0024*/ 	.byte	0x00, 0xf0, 0x11, 0x00


	//----- nvinfo : EIATTR_KPARAM_INFO
	.align		4
.L_12:
        /*0028*/ 	.byte	0x04, 0x17
        /*002a*/ 	.short	(.L_14 - .L_13)
.L_13:
        /*002c*/ 	.word	0x00000000
        /*0030*/ 	.short	0x0002
        /*0032*/ 	.short	0x0010
        /*0034*/ 	.byte	0x00, 0xf0, 0x11, 0x00


	//----- nvinfo : EIATTR_KPARAM_INFO
	.align		4
.L_14:
        /*0038*/ 	.byte	0x04, 0x17
        /*003a*/ 	.short	(.L_16 - .L_15)
.L_15:
        /*003c*/ 	.word	0x00000000
        /*0040*/ 	.short	0x0001
        /*0042*/ 	.short	0x0008
        /*0044*/ 	.byte	0x00, 0xf5, 0x21, 0x00


	//----- nvinfo : EIATTR_KPARAM_INFO
	.align		4
.L_16:
        /*0048*/ 	.byte	0x04, 0x17
        /*004a*/ 	.short	(.L_18 - .L_17)
.L_17:
        /*004c*/ 	.word	0x00000000
        /*0050*/ 	.short	0x0000
        /*0052*/ 	.short	0x0000
        /*0054*/ 	.byte	0x00, 0xf5, 0x21, 0x00


	//----- nvinfo : EIATTR_SPARSE_MMA_MASK
	.align		4
.L_18:
        /*0058*/ 	.byte	0x03, 0x50
        /*005a*/ 	.short	0x0000


	//----- nvinfo : EIATTR_MAXREG_COUNT
	.align		4
        /*005c*/ 	.byte	0x03, 0x1b
        /*005e*/ 	.short	0x00ff


	//----- nvinfo : EIATTR_MERCURY_ISA_VERSION
	.align		4
        /*0060*/ 	.byte	0x03, 0x5f
        /*0062*/ 	.short	0x0101


	//----- nvinfo : EIATTR_VRC_CTA_INIT_COUNT
	.align		4
        /*0064*/ 	.byte	0x02, 0x4a
	.zero		1
	.zero		1


	//----- nvinfo : EIATTR_EXIT_INSTR_OFFSETS
	.align		4
        /*0068*/ 	.byte	0x04, 0x1c
        /*006a*/ 	.short	(.L_20 - .L_19)


	//   ....[0]....
.L_19:
        /*006c*/ 	.word	0x000000c0


	//   ....[1]....
        /*0070*/ 	.word	0x00000be0


	//----- nvinfo : EIATTR_CBANK_PARAM_SIZE
	.align		4
.L_20:
        /*0074*/ 	.byte	0x03, 0x19
        /*0076*/ 	.short	0x001c


	//----- nvinfo : EIATTR_PARAM_CBANK
	.align		4
        /*0078*/ 	.byte	0x04, 0x0a
        /*007a*/ 	.short	(.L_22 - .L_21)
	.align		4
.L_21:
        /*007c*/ 	.word	index@(.nv.constant0._Z13conv2D_kernelPfS_iii)
        /*0080*/ 	.short	0x0380
        /*0082*/ 	.short	0x001c


	//----- nvinfo : EIATTR_SW_WAR
	.align		4
.L_22:
        /*0084*/ 	.byte	0x04, 0x36
        /*0086*/ 	.short	(.L_24 - .L_23)
.L_23:
        /*0088*/ 	.word	0x00000008
.L_24:


//--------------------- .nv.callgraph             --------------------------
	.section	.nv.callgraph,"",@"SHT_CUDA_CALLGRAPH"
	.align	4
	.sectionentsize	8
	.align		4
        /*0000*/ 	.word	0x00000000
	.align		4
        /*0004*/ 	.word	0xffffffff
	.align		4
        /*0008*/ 	.word	0x00000000
	.align		4
        /*000c*/ 	.word	0xfffffffe
	.align		4
        /*0010*/ 	.word	0x00000000
	.align		4
        /*0014*/ 	.word	0xfffffffd
	.align		4
        /*0018*/ 	.word	0x00000000
	.align		4
        /*001c*/ 	.word	0xfffffffc


//--------------------- .nv.constant3             --------------------------
	.section	.nv.constant3,"a",@progbits
	.align	4
.nv.constant3:
	.type		F,@object
	.size		F,(.L_0 - F)
F:
	.zero		100
.L_0:


//--------------------- .text._Z13conv2D_kernelPfS_iii --------------------------
	.section	.text._Z13conv2D_kernelPfS_iii,"ax",@progbits
	.align	128
        .global         _Z13conv2D_kernelPfS_iii
        .type           _Z13conv2D_kernelPfS_iii,@function
        .size           _Z13conv2D_kernelPfS_iii,(.L_x_1 - _Z13conv2D_kernelPfS_iii)
        .other          _Z13conv2D_kernelPfS_iii,@"STO_CUDA_ENTRY STV_DEFAULT"
_Z13conv2D_kernelPfS_iii:
.text._Z13conv2D_kernelPfS_iii:
[----:B------:R-:W-:Y:S01]  /*0000*/  LDC R1, c[0x0][0x37c] ;  /* 0x0000df00ff017b82 */ /* 0x000fe20000000800 */
[----:B------:R-:W0:Y:S07]  /*0010*/  S2R R3, SR_TID.Y ;  /* 0x0000000000037919 */ /* 0x000e2e0000002200 */
[----:B------:R-:W0:Y:S01]  /*0020*/  S2UR UR4, SR_CTAID.Y ;  /* 0x00000000000479c3 */ /* 0x000e220000002600 */
[----:B------:R-:W1:Y:S01]  /*0030*/  LDCU.64 UR6, c[0x0][0x390] ;  /* 0x00007200ff0677ac */ /* 0x000e620008000a00 */
[----:B------:R-:W2:Y:S06]  /*0040*/  S2R R5, SR_TID.X ;  /* 0x0000000000057919 */ /* 0x000eac0000002100 */
[----:B------:R-:W0:Y:S08]  /*0050*/  LDC R24, c[0x0][0x364] ;  /* 0x0000d900ff187b82 */ /* 0x000e300000000800 */
[----:B------:R-:W2:Y:S08]  /*0060*/  S2UR UR5, SR_CTAID.X ;  /* 0x00000000000579c3 */ /* 0x000eb00000002500 */
[----:B------:R-:W2:Y:S01]  /*0070*/  LDC R28, c[0x0][0x360] ;  /* 0x0000d800ff1c7b82 */ /* 0x000ea20000000800 */
[----:B0-----:R-:W-:-:S05]  /*0080*/  IMAD R24, R24, UR4, R3 ;  /* 0x0000000418187c24 */ /* 0x001fca000f8e0203 */
[----:B-1----:R-:W-:Y:S01]  /*0090*/  ISETP.GE.AND P0, PT, R24, UR7, PT ;  /* 0x0000000718007c0c */ /* 0x002fe2000bf06270 */
[----:B--2---:R-:W-:-:S05]  /*00a0*/  IMAD R28, R28, UR5, R5 ;  /* 0x000000051c1c7c24 */ /* 0x004fca000f8e0205 */
[----:B------:R-:W-:-:S13]  /*00b0*/  ISETP.GE.OR P0, PT, R28, UR6, P0 ;  /* 0x000000061c007c0c */ /* 0x000fda0008706670 */
[----:B------:R-:W-:Y:S05]  /*00c0*/  @P0 EXIT ;  /* 0x000000000000094d */ /* 0x000fea0003800000 */
[----:B------:R-:W0:Y:S01]  /*00d0*/  LDCU.64 UR8, c[0x0][0x380] ;  /* 0x00007000ff0877ac */ /* 0x000e220008000a00 */
[C---:B------:R-:W-:Y:S01]  /*00e0*/  VIADD R2, R28.reuse, 0xfffffffe ;  /* 0xfffffffe1c027836 */ /* 0x040fe20000000000 */
[----:B------:R-:W-:Y:S01]  /*00f0*/  ISETP.GT.AND P2, PT, R28, UR6, PT ;  /* 0x000000061c007c0c */ /* 0x000fe2000bf44270 */
[----:B------:R-:W-:Y:S01]  /*0100*/  VIADD R0, R24, 0xfffffffe ;  /* 0xfffffffe18007836 */ /* 0x000fe20000000000 */
[----:B------:R-:W1:Y:S01]  /*0110*/  LDCU.64 UR4, c[0x0][0x358] ;  /* 0x00006b00ff0477ac */ /* 0x000e620008000a00 */
[----:B------:R-:W-:Y:S01]  /*0120*/  SHF.R.S32.HI R27, RZ, 0x1f, R28 ;  /* 0x0000001fff1b7819 */ /* 0x000fe2000001141c */
[----:B------:R-:W-:Y:S01]  /*0130*/  IMAD.MOV.U32 R23, RZ, RZ, RZ ;  /* 0x000000ffff177224 */ /* 0x000fe200078e00ff */
[----:B------:R-:W-:Y:S01]  /*0140*/  ISETP.GE.AND P3, PT, R2, UR6, PT ;  /* 0x0000000602007c0c */ /* 0x000fe2000bf66270 */
[C---:B------:R-:W-:Y:S01]  /*0150*/  IMAD R9, R0.reuse, UR6, RZ ;  /* 0x0000000600097c24 */ /* 0x040fe2000f8e02ff */
[----:B------:R-:W-:Y:S01]  /*0160*/  ISETP.GE.AND P4, PT, R0, UR7, PT ;  /* 0x0000000700007c0c */ /* 0x000fe2000bf86270 */
[----:B------:R-:W-:Y:S01]  /*0170*/  IMAD.MOV.U32 R20, RZ, RZ, RZ ;  /* 0x000000ffff147224 */ /* 0x000fe200078e00ff */
[----:B------:R-:W-:-:S02]  /*0180*/  ISETP.GT.AND P3, PT, R28, 0x1, !P3 ;  /* 0x000000011c00780c */ /* 0x000fc40005f64270 */
[----:B------:R-:W-:Y:S02]  /*0190*/  CS2R R18, SRZ ;  /* 0x0000000000127805 */ /* 0x000fe4000001ff00 */
[C---:B------:R-:W-:Y:S01]  /*01a0*/  ISETP.GT.U32.AND P4, PT, R24.reuse, 0x1, !P4 ;  /* 0x000000011800780c */ /* 0x040fe20006784070 */
[----:B------:R-:W-:Y:S01]  /*01b0*/  VIADD R8, R24, 0xffffffff ;  /* 0xffffffff18087836 */ /* 0x000fe20000000000 */
[C---:B------:R-:W-:Y:S02]  /*01c0*/  IADD3 R0, P1, PT, R28.reuse, R9, RZ ;  /* 0x000000091c007210 */ /* 0x040fe40007f3e0ff */
[----:B------:R-:W-:Y:S02]  /*01d0*/  CS2R R12, SRZ ;  /* 0x00000000000c7805 */ /* 0x000fe4000001ff00 */
[----:B------:R-:W-:Y:S01]  /*01e0*/  ISETP.GT.AND P2, PT, R28, RZ, !P2 ;  /* 0x000000ff1c00720c */ /* 0x000fe20005744270 */
[----:B------:R-:W-:Y:S01]  /*01f0*/  VIADD R25, R24, 0x1 ;  /* 0x0000000118197836 */ /* 0x000fe20000000000 */
[----:B------:R-:W-:Y:S01]  /*0200*/  PLOP3.LUT P0, PT, P4, P3, PT, 0x80, 0x8 ;  /* 0x000000000008781c */ /* 0x000fe20002707070 */
[----:B------:R-:W2:Y:S01]  /*0210*/  LDCU UR10, c[0x3][URZ] ;  /* 0x00c00000ff0a77ac */ /* 0x000ea20008000800 */
[----:B------:R-:W-:-:S02]  /*0220*/  LEA.HI.X.SX32 R3, R9, R27, 0x1, P1 ;  /* 0x0000001b09037211 */ /* 0x000fc400008f0eff */
[C---:B0-----:R-:W-:Y:S01]  /*0230*/  LEA R4, P5, R0.reuse, UR8, 0x2 ;  /* 0x0000000800047c11 */ /* 0x041fe2000f8a10ff */
[----:B------:R-:W0:Y:S01]  /*0240*/  LDCU UR11, c[0x3][0x4] ;  /* 0x00c00080ff0b77ac */ /* 0x000e220008000800 */
[----:B------:R-:W-:Y:S02]  /*0250*/  PLOP3.LUT P1, PT, P4, P2, PT, 0x80, 0x8 ;  /* 0x000000000008781c */ /* 0x000fe40002725070 */
[----:B------:R-:W-:Y:S01]  /*0260*/  LEA.HI.X R5, R0, UR9, R3, 0x2, P5 ;  /* 0x0000000900057c11 */ /* 0x000fe2000a8f1403 */
[----:B------:R-:W-:Y:S01]  /*0270*/  IMAD.MOV.U32 R0, RZ, RZ, RZ ;  /* 0x000000ffff007224 */ /* 0x000fe200078e00ff */
[----:B------:R-:W3:Y:S05]  /*0280*/  LDCU UR12, c[0x3][0x1c] ;  /* 0x00c00380ff0c77ac */ /* 0x000eea0008000800 */
[----:B-1----:R-:W2:Y:S04]  /*0290*/  @P0 LDG.E R0, desc[UR4][R4.64+-0x8] ;  /* 0xfffff80404000981 */ /* 0x002ea8000c1e1900 */
[----:B------:R-:W0:Y:S01]  /*02a0*/  @P1 LDG.E R23, desc[UR4][R4.64+-0x4] ;  /* 0xfffffc0404171981 */ /* 0x000e22000c1e1900 */
[----:B------:R-:W-:-:S13]  /*02b0*/  ISETP.LT.OR P0, PT, R28, RZ, !P4 ;  /* 0x000000ff1c00720c */ /* 0x000fda0006701670 */
[----:B------:R-:W1:Y:S01]  /*02c0*/  @!P0 LDC.64 R6, c[0x0][0x380] ;  /* 0x0000e000ff068b82 */ /* 0x000e620000000a00 */
[C---:B------:R-:W-:Y:S02]  /*02d0*/  @!P0 IMAD.IADD R3, R28.reuse, 0x1, R9 ;  /* 0x000000011c038824 */ /* 0x040fe400078e0209 */
[----:B------:R-:W-:Y:S02]  /*02e0*/  VIADD R2, R28, 0x1 ;  /* 0x000000011c027836 */ /* 0x000fe40000000000 */
[----:B-1----:R-:W-:-:S04]  /*02f0*/  @!P0 IMAD.WIDE R6, R3, 0x4, R6 ;  /* 0x0000000403068825 */ /* 0x002fc800078e0206 */
[----:B------:R-:W-:Y:S01]  /*0300*/  VIADD R3, R28, 0x2 ;  /* 0x000000021c037836 */ /* 0x000fe20000000000 */
[----:B------:R1:W4:Y:S01]  /*0310*/  @!P0 LDG.E R20, desc[UR4][R6.64] ;  /* 0x0000000406148981 */ /* 0x000322000c1e1900 */
[----:B------:R-:W-:Y:S01]  /*0320*/  ISETP.GE.AND P0, PT, R2, UR6, PT ;  /* 0x0000000602007c0c */ /* 0x000fe2000bf06270 */
[----:B------:R-:W-:Y:S02]  /*0330*/  VIADD R9, R9, UR6 ;  /* 0x0000000609097c36 */ /* 0x000fe40008000000 */
[----:B------:R-:W-:Y:S01]  /*0340*/  ISETP.GE.AND P1, PT, R3, UR6, PT ;  /* 0x0000000603007c0c */ /* 0x000fe2000bf26270 */
[----:B------:R-:W-:Y:S01]  /*0350*/  IMAD.MOV.U32 R3, RZ, RZ, RZ ;  /* 0x000000ffff037224 */ /* 0x000fe200078e00ff */
[C---:B------:R-:W-:Y:S02]  /*0360*/  ISETP.GT.AND P0, PT, R28.reuse, -0x2, !P0 ;  /* 0xfffffffe1c00780c */ /* 0x040fe40004704270 */
[----:B------:R-:W-:Y:S02]  /*0370*/  ISETP.GT.AND P1, PT, R28, -0x3, !P1 ;  /* 0xfffffffd1c00780c */ /* 0x000fe40004f24270 */
[----:B------:R-:W-:-:S02]  /*0380*/  PLOP3.LUT P5, PT, P4, P0, PT, 0x80, 0x8 ;  /* 0x000000000008781c */ /* 0x000fc400027a1070 */
[----:B------:R-:W-:Y:S02]  /*0390*/  PLOP3.LUT P6, PT, P4, P1, PT, 0x80, 0x8 ;  /* 0x000000000008781c */ /* 0x000fe400027c3070 */
[----:B------:R-:W-:-:S09]  /*03a0*/  ISETP.GE.AND P4, PT, R28, RZ, PT ;  /* 0x000000ff1c00720c */ /* 0x000fd20003f86270 */
[----:B------:R-:W5:Y:S01]  /*03b0*/  @P5 LDG.E R3, desc[UR4][R4.64+0x4] ;  /* 0x0000040404035981 */ /* 0x000f62000c1e1900 */
[----:B------:R-:W-:-:S03]  /*03c0*/  ISETP.GE.U32.OR P5, PT, R8, UR7, !P4 ;  /* 0x0000000708007c0c */ /* 0x000fc6000e7a6470 */
[----:B------:R-:W3:Y:S01]  /*03d0*/  @P6 LDG.E R19, desc[UR4][R4.64+0x8] ;  /* 0x0000080404136981 */ /* 0x000ee2000c1e1900 */
[----:B------:R-:W-:Y:S01]  /*03e0*/  IADD3 R2, P6, PT, R28, R9, RZ ;  /* 0x000000091c027210 */ /* 0x000fe20007fde0ff */
[----:B------:R-:W1:Y:S03]  /*03f0*/  @P4 LDC.64 R16, c[0x0][0x380] ;  /* 0x0000e000ff104b82 */ /* 0x000e660000000a00 */
[----:B-1----:R-:W-:Y:S02]  /*0400*/  LEA.HI.X.SX32 R7, R9, R27, 0x1, P6 ;  /* 0x0000001b09077211 */ /* 0x002fe400030f0eff */
[----:B------:R-:W-:-:S04]  /*0410*/  LEA R32, P6, R2, UR8, 0x2 ;  /* 0x0000000802207c11 */ /* 0x000fc8000f8c10ff */
[----:B------:R-:W-:Y:S02]  /*0420*/  LEA.HI.X R33, R2, UR9, R7, 0x2, P6 ;  /* 0x0000000902217c11 */ /* 0x000fe4000b0f1407 */
[----:B------:R-:W-:Y:S01]  /*0430*/  ISETP.GE.U32.OR P6, PT, R8, UR7, !P3 ;  /* 0x0000000708007c0c */ /* 0x000fe2000dfc6470 */
[----:B------:R-:W1:-:S12]  /*0440*/  @!P5 LDC.64 R6, c[0x0][0x380] ;  /* 0x0000e000ff06db82 */ /* 0x000e580000000a00 */
[----:B------:R-:W3:Y:S01]  /*0450*/  @!P6 LDG.E R18, desc[UR4][R32.64+-0x8] ;  /* 0xfffff8042012e981 */ /* 0x000ee2000c1e1900 */
[----:B------:R-:W-:Y:S01]  /*0460*/  ISETP.GE.U32.OR P6, PT, R8, UR7, !P2 ;  /* 0x0000000708007c0c */ /* 0x000fe2000d7c6470 */
[----:B------:R-:W-:-:S04]  /*0470*/  @!P5 IMAD.IADD R11, R28, 0x1, R9 ;  /* 0x000000011c0bd824 */ /* 0x000fc800078e0209 */
[----:B-1----:R-:W-:-:S08]  /*0480*/  @!P5 IMAD.WIDE R6, R11, 0x4, R6 ;  /* 0x000000040b06d825 */ /* 0x002fd000078e0206 */
[----:B------:R-:W3:Y:S01]  /*0490*/  @!P6 LDG.E R13, desc[UR4][R32.64+-0x4] ;  /* 0xfffffc04200de981 */ /* 0x000ee2000c1e1900 */
[C---:B------:R-:W-:Y:S02]  /*04a0*/  ISETP.GE.U32.OR P6, PT, R8.reuse, UR7, !P0 ;  /* 0x0000000708007c0c */ /* 0x040fe4000c7c6470 */
[----:B------:R-:W-:Y:S01]  /*04b0*/  CS2R R10, SRZ ;  /* 0x00000000000a7805 */ /* 0x000fe2000001ff00 */
[----:B------:R1:W3:Y:S01]  /*04c0*/  @!P5 LDG.E R12, desc[UR4][R6.64] ;  /* 0x00000004060cd981 */ /* 0x0002e2000c1e1900 */
[----:B------:R-:W-:-:S09]  /*04d0*/  ISETP.GE.U32.OR P5, PT, R8, UR7, !P1 ;  /* 0x0000000708007c0c */ /* 0x000fd2000cfa6470 */
[----:B------:R-:W3:Y:S01]  /*04e0*/  @!P6 LDG.E R11, desc[UR4][R32.64+0x4] ;  /* 0x00000404200be981 */ /* 0x000ee2000c1e1900 */
[----:B------:R-:W-:Y:S01]  /*04f0*/  ISETP.GE.U32.OR P6, PT, R25, UR7, !P4 ;  /* 0x0000000719007c0c */ /* 0x000fe2000e7c6470 */
[----:B------:R-:W-:Y:S02]  /*0500*/  VIADD R29, R9, UR6 ;  /* 0x00000006091d7c36 */ /* 0x000fe40008000000 */
[----:B------:R-:W3:Y:S01]  /*0510*/  @!P5 LDG.E R10, desc[UR4][R32.64+0x8] ;  /* 0x00000804200ad981 */ /* 0x000ee2000c1e1900 */
[----:B-1----:R-:W-:Y:S01]  /*0520*/  CS2R R6, SRZ ;  /* 0x0000000000067805 */ /* 0x002fe2000001ff00 */
[----:B------:R-:W-:Y:S01]  /*0530*/  VIADD R24, R24, 0x2 ;  /* 0x0000000218187836 */ /* 0x000fe20000000000 */
[----:B------:R-:W-:Y:S02]  /*0540*/  IADD3 R2, P5, PT, R28, R29, RZ ;  /* 0x0000001d1c027210 */ /* 0x000fe40007fbe0ff */
[----:B------:R-:W-:Y:S02]  /*0550*/  CS2R R8, SRZ ;  /* 0x0000000000087805 */ /* 0x000fe4000001ff00 */
[----:B------:R-:W-:-:S02]  /*0560*/  LEA.HI.X.SX32 R5, R29, R27, 0x1, P5 ;  /* 0x0000001b1d057211 */ /* 0x000fc400028f0eff */
[C---:B------:R-:W-:Y:S01]  /*0570*/  LEA R30, P5, R2.reuse, UR8, 0x2 ;  /* 0x00000008021e7c11 */ /* 0x040fe2000f8a10ff */
[----:B------:R-:W1:Y:S03]  /*0580*/  @!P6 LDC.64 R14, c[0x0][0x380] ;  /* 0x0000e000ff0eeb82 */ /* 0x000e660000000a00 */
[----:B------:R-:W-:Y:S01]  /*0590*/  LEA.HI.X R31, R2, UR9, R5, 0x2, P5 ;  /* 0x00000009021f7c11 */ /* 0x000fe2000a8f1405 */
[----:B------:R-:W-:Y:S01]  /*05a0*/  IMAD.IADD R2, R28, 0x1, R29 ;  /* 0x000000011c027824 */ /* 0x000fe200078e021d */
[----:B------:R-:W-:Y:S01]  /*05b0*/  CS2R R4, SRZ ;  /* 0x0000000000047805 */ /* 0x000fe2000001ff00 */
[----:B------:R-:W-:Y:S02]  /*05c0*/  VIADD R29, R29, UR6 ;  /* 0x000000061d1d7c36 */ /* 0x000fe40008000000 */
[----:B------:R-:W-:Y:S01]  /*05d0*/  @P4 IMAD.WIDE R16, R2, 0x4, R16 ;  /* 0x0000000402104825 */ /* 0x000fe200078e0210 */
[----:B------:R-:W3:Y:S03]  /*05e0*/  @P3 LDG.E R9, desc[UR4][R30.64+-0x8] ;  /* 0xfffff8041e093981 */ /* 0x000ee6000c1e1900 */
[----:B------:R-:W-:Y:S01]  /*05f0*/  @!P6 IMAD.IADD R21, R28, 0x1, R29 ;  /* 0x000000011c15e824 */ /* 0x000fe200078e021d */
[----:B------:R1:W3:Y:S01]  /*0600*/  @P4 LDG.E R7, desc[UR4][R16.64] ;  /* 0x0000000410074981 */ /* 0x0002e2000c1e1900 */
[----:B------:R-:W-:-:S03]  /*0610*/  ISETP.GE.U32.OR P4, PT, R24, UR7, !P4 ;  /* 0x0000000718007c0c */ /* 0x000fc6000e786470 */
[----:B------:R-:W3:Y:S04]  /*0620*/  @P2 LDG.E R8, desc[UR4][R30.64+-0x4] ;  /* 0xfffffc041e082981 */ /* 0x000ee8000c1e1900 */
[----:B------:R-:W3:Y:S01]  /*0630*/  @P0 LDG.E R6, desc[UR4][R30.64+0x4] ;  /* 0x000004041e060981 */ /* 0x000ee2000c1e1900 */
[----:B-1----:R-:W-:Y:S01]  /*0640*/  @!P6 IMAD.WIDE R14, R21, 0x4, R14 ;  /* 0x00000004150ee825 */ /* 0x002fe200078e020e */
[----:B------:R-:W-:Y:S02]  /*0650*/  IADD3 R21, P5, PT, R28, R29, RZ ;  /* 0x0000001d1c157210 */ /* 0x000fe40007fbe0ff */
[----:B------:R-:W3:Y:S02]  /*0660*/  @P1 LDG.E R5, desc[UR4][R30.64+0x8] ;  /* 0x000008041e051981 */ /* 0x000ee4000c1e1900 */
[----:B------:R-:W-:-:S02]  /*0670*/  LEA.HI.X.SX32 R22, R29, R27, 0x1, P5 ;  /* 0x0000001b1d167211 */ /* 0x000fc400028f0eff */
[----:B------:R1:W3:Y:S01]  /*0680*/  @!P6 LDG.E R4, desc[UR4][R14.64] ;  /* 0x000000040e04e981 */ /* 0x0002e2000c1e1900 */
[----:B------:R-:W-:-:S04]  /*0690*/  LEA R16, P5, R21, UR8, 0x2 ;  /* 0x0000000815107c11 */ /* 0x000fc8000f8a10ff */
[----:B------:R-:W-:Y:S02]  /*06a0*/  LEA.HI.X R17, R21, UR9, R22, 0x2, P5 ;  /* 0x0000000915117c11 */ /* 0x000fe4000a8f1416 */
[C---:B------:R-:W-:Y:S01]  /*06b0*/  ISETP.GE.U32.OR P5, PT, R25.reuse, UR7, !P2 ;  /* 0x0000000719007c0c */ /* 0x040fe2000d7a6470 */
[----:B------:R-:W-:Y:S01]  /*06c0*/  IMAD.MOV.U32 R21, RZ, RZ, RZ ;  /* 0x000000ffff157224 */ /* 0x000fe200078e00ff */
[----:B------:R-:W-:Y:S01]  /*06d0*/  ISETP.GE.U32.OR P6, PT, R25, UR7, !P3 ;  /* 0x0000000719007c0c */ /* 0x000fe2000dfc6470 */
[----:B-1----:R-:W1:Y:S01]  /*06e0*/  @!P4 LDC.64 R14, c[0x0][0x380] ;  /* 0x0000e000ff0ecb82 */ /* 0x002e620000000a00 */
[----:B------:R-:W-:-:S09]  /*06f0*/  IMAD.MOV.U32 R22, RZ, RZ, RZ ;  /* 0x000000ffff167224 */ /* 0x000fd200078e00ff */
[----:B------:R-:W3:Y:S01]  /*0700*/  @!P5 LDG.E R21, desc[UR4][R16.64+-0x4] ;  /* 0xfffffc041015d981 */ /* 0x000ee2000c1e1900 */
[----:B------:R-:W-:-:S03]  /*0710*/  ISETP.GE.U32.OR P5, PT, R25, UR7, !P1 ;  /* 0x0000000719007c0c */ /* 0x000fc6000cfa6470 */
[----:B------:R-:W3:Y:S01]  /*0720*/  @!P6 LDG.E R22, desc[UR4][R16.64+-0x8] ;  /* 0xfffff8041016e981 */ /* 0x000ee2000c1e1900 */
[----:B------:R-:W-:Y:S01]  /*0730*/  ISETP.GE.U32.OR P6, PT, R25, UR7, !P0 ;  /* 0x0000000719007c0c */ /* 0x000fe2000c7c6470 */
[----:B------:R-:W-:Y:S02]  /*0740*/  IMAD.MOV.U32 R25, RZ, RZ, RZ ;  /* 0x000000ffff197224 */ /* 0x000fe400078e00ff */
[----:B------:R-:W-:-:S04]  /*0750*/  VIADD R29, R29, UR6 ;  /* 0x000000061d1d7c36 */ /* 0x000fc80008000000 */
[C---:B------:R-:W-:Y:S02]  /*0760*/  @!P4 IMAD.IADD R31, R28.reuse, 0x1, R29 ;  /* 0x000000011c1fc824 */ /* 0x040fe400078e021d */
[----:B------:R-:W3:Y:S01]  /*0770*/  @!P5 LDG.E R25, desc[UR4][R16.64+0x8] ;  /* 0x000008041019d981 */ /* 0x000ee2000c1e1900 */
[----:B------:R-:W-:Y:S01]  /*0780*/  IADD3 R26, P5, PT, R28, R29, RZ ;  /* 0x0000001d1c1a7210 */ /* 0x000fe20007fbe0ff */
[----:B------:R-:W-:Y:S02]  /*0790*/  IMAD.MOV.U32 R28, RZ, RZ, RZ ;  /* 0x000000ffff1c7224 */ /* 0x000fe400078e00ff */
[----:B-1----:R-:W-:Y:S01]  /*07a0*/  @!P4 IMAD.WIDE R14, R31, 0x4, R14 ;  /* 0x000000041f0ec825 */ /* 0x002fe200078e020e */
[C---:B------:R-:W-:Y:S02]  /*07b0*/  ISETP.GE.U32.OR P3, PT, R24.reuse, UR7, !P3 ;  /* 0x0000000718007c0c */ /* 0x040fe4000df66470 */
[----:B------:R-:W-:Y:S02]  /*07c0*/  LEA.HI.X.SX32 R27, R29, R27, 0x1, P5 ;  /* 0x0000001b1d1b7211 */ /* 0x000fe400028f0eff */
[----:B------:R1:W3:Y:S01]  /*07d0*/  @!P4 LDG.E R28, desc[UR4][R14.64] ;  /* 0x000000040e1cc981 */ /* 0x0002e2000c1e1900 */
[----:B------:R-:W-:-:S02]  /*07e0*/  ISETP.GE.U32.OR P2, PT, R24, UR7, !P2 ;  /* 0x0000000718007c0c */ /* 0x000fc4000d746470 */
[C---:B------:R-:W-:Y:S02]  /*07f0*/  ISETP.GE.U32.OR P0, PT, R24.reuse, UR7, !P0 ;  /* 0x0000000718007c0c */ /* 0x040fe4000c706470 */
[----:B------:R-:W-:Y:S01]  /*0800*/  ISETP.GE.U32.OR P1, PT, R24, UR7, !P1 ;  /* 0x0000000718007c0c */ /* 0x000fe2000cf26470 */
[----:B------:R-:W-:Y:S01]  /*0810*/  IMAD.MOV.U32 R24, RZ, RZ, RZ ;  /* 0x000000ffff187224 */ /* 0x000fe200078e00ff */
[----:B-1----:R-:W-:Y:S01]  /*0820*/  CS2R R14, SRZ ;  /* 0x00000000000e7805 */ /* 0x002fe2000001ff00 */
[----:B--2---:R-:W-:Y:S01]  /*0830*/  FFMA R0, R0, UR10, RZ ;  /* 0x0000000a00007c23 */ /* 0x004fe200080000ff */
[----:B------:R-:W4:Y:S03]  /*0840*/  LDCU UR10, c[0x3][0x8] ;  /* 0x00c00100ff0a77ac */ /* 0x000f260008000800 */
[----:B0-----:R-:W-:Y:S01]  /*0850*/  FFMA R23, R23, UR11, R0 ;  /* 0x0000000b17177c23 */ /* 0x001fe20008000000 */
[----:B------:R-:W-:Y:S01]  /*0860*/  IMAD.MOV.U32 R0, RZ, RZ, RZ ;  /* 0x000000ffff007224 */ /* 0x000fe200078e00ff */
[----:B------:R-:W0:Y:S05]  /*0870*/  LDCU UR11, c[0x3][0x18] ;  /* 0x00c00300ff0b77ac */ /* 0x000e2a0008000800 */
[----:B------:R1:W2:Y:S02]  /*0880*/  @!P6 LDG.E R0, desc[UR4][R16.64+0x4] ;  /* 0x000004041000e981 */ /* 0x0002a4000c1e1900 */
[C---:B-1----:R-:W-:Y:S01]  /*0890*/  LEA R16, P4, R26.reuse, UR8, 0x2 ;  /* 0x000000081a107c11 */ /* 0x042fe2000f8810ff */
[----:B------:R-:W5:Y:S03]  /*08a0*/  LDCU UR8, c[0x3][0xc] ;  /* 0x00c00180ff0877ac */ /* 0x000f660008000800 */
[----:B------:R-:W-:Y:S01]  /*08b0*/  LEA.HI.X R17, R26, UR9, R27, 0x2, P4 ;  /* 0x000000091a117c11 */ /* 0x000fe2000a0f141b */
[----:B------:R-:W-:Y:S01]  /*08c0*/  IMAD.MOV.U32 R26, RZ, RZ, RZ ;  /* 0x000000ffff1a7224 */ /* 0x000fe200078e00ff */
[----:B------:R-:W3:Y:S03]  /*08d0*/  LDCU UR9, c[0x3][0x10] ;  /* 0x00c00200ff0977ac */ /* 0x000ee60008000800 */
[----:B------:R-:W2:Y:S04]  /*08e0*/  @!P2 LDG.E R24, desc[UR4][R16.64+-0x4] ;  /* 0xfffffc041018a981 */ /* 0x000ea8000c1e1900 */
[----:B------:R-:W2:Y:S04]  /*08f0*/  @!P3 LDG.E R26, desc[UR4][R16.64+-0x8] ;  /* 0xfffff804101ab981 */ /* 0x000ea8000c1e1900 */
[----:B------:R-:W2:Y:S04]  /*0900*/  @!P0 LDG.E R15, desc[UR4][R16.64+0x4] ;  /* 0x00000404100f8981 */ /* 0x000ea8000c1e1900 */
[----:B------:R-:W2:Y:S01]  /*0910*/  @!P1 LDG.E R14, desc[UR4][R16.64+0x8] ;  /* 0x00000804100e9981 */ /* 0x000ea2000c1e1900 */
[----:B----4-:R-:W-:Y:S01]  /*0920*/  FFMA R20, R20, UR10, R23 ;  /* 0x0000000a14147c23 */ /* 0x010fe20008000017 */
[----:B------:R-:W1:Y:S03]  /*0930*/  LDCU UR10, c[0x3][0x14] ;  /* 0x00c00280ff0a77ac */ /* 0x000e660008000800 */
[----:B-----5:R-:W-:Y:S01]  /*0940*/  FFMA R20, R3, UR8, R20 ;  /* 0x0000000803147c23 */ /* 0x020fe20008000014 */
[----:B------:R-:W4:Y:S03]  /*0950*/  LDCU UR8, c[0x3][0x20] ;  /* 0x00c00400ff0877ac */ /* 0x000f260008000800 */
[----:B---3--:R-:W-:Y:S01]  /*0960*/  FFMA R19, R19, UR9, R20 ;  /* 0x0000000913137c23 */ /* 0x008fe20008000014 */
[----:B------:R-:W3:Y:S03]  /*0970*/  LDCU UR9, c[0x3][0x24] ;  /* 0x00c00480ff0977ac */ /* 0x000ee60008000800 */
[----:B-1----:R-:W-:Y:S01]  /*0980*/  FFMA R18, R18, UR10, R19 ;  /* 0x0000000a12127c23 */ /* 0x002fe20008000013 */
[----:B------:R-:W1:Y:S03]  /*0990*/  LDCU UR10, c[0x3][0x28] ;  /* 0x00c00500ff0a77ac */ /* 0x000e660008000800 */
[----:B0-----:R-:W-:Y:S01]  /*09a0*/  FFMA R13, R13, UR11, R18 ;  /* 0x0000000b0d0d7c23 */ /* 0x001fe20008000012 */
[----:B------:R-:W0:Y:S03]  /*09b0*/  LDCU UR11, c[0x3][0x2c] ;  /* 0x00c00580ff0b77ac */ /* 0x000e260008000800 */
[----:B------:R-:W-:Y:S01]  /*09c0*/  FFMA R12, R12, UR12, R13 ;  /* 0x0000000c0c0c7c23 */ /* 0x000fe2000800000d */
[----:B------:R-:W5:Y:S03]  /*09d0*/  LDCU UR12, c[0x3][0x30] ;  /* 0x00c00600ff0c77ac */ /* 0x000f660008000800 */
[----:B----4-:R-:W-:Y:S01]  /*09e0*/  FFMA R11, R11, UR8, R12 ;  /* 0x000000080b0b7c23 */ /* 0x010fe2000800000c */
[----:B------:R-:W4:Y:S03]  /*09f0*/  LDCU UR8, c[0x3][0x34] ;  /* 0x00c00680ff0877ac */ /* 0x000f260008000800 */
[----:B---3--:R-:W-:Y:S01]  /*0a00*/  FFMA R10, R10, UR9, R11 ;  /* 0x000000090a0a7c23 */ /* 0x008fe2000800000b */
[----:B------:R-:W3:Y:S03]  /*0a10*/  LDCU UR9, c[0x3][0x38] ;  /* 0x00c00700ff0977ac */ /* 0x000ee60008000800 */
[----:B-1----:R-:W-:Y:S01]  /*0a20*/  FFMA R9, R9, UR10, R10 ;  /* 0x0000000a09097c23 */ /* 0x002fe2000800000a */
[----:B------:R-:W1:Y:S03]  /*0a30*/  LDCU UR10, c[0x3][0x3c] ;  /* 0x00c00780ff0a77ac */ /* 0x000e660008000800 */
[----:B0-----:R-:W-:Y:S01]  /*0a40*/  FFMA R8, R8, UR11, R9 ;  /* 0x0000000b08087c23 */ /* 0x001fe20008000009 */
[----:B------:R-:W0:Y:S03]  /*0a50*/  LDCU UR11, c[0x3][0x40] ;  /* 0x00c00800ff0b77ac */ /* 0x000e260008000800 */
[----:B-----5:R-:W-:Y:S01]  /*0a60*/  FFMA R7, R7, UR12, R8 ;  /* 0x0000000c07077c23 */ /* 0x020fe20008000008 */
[----:B------:R-:W5:Y:S03]  /*0a70*/  LDCU UR12, c[0x3][0x44] ;  /* 0x00c00880ff0c77ac */ /* 0x000f660008000800 */
[----:B----4-:R-:W-:Y:S01]  /*0a80*/  FFMA R6, R6, UR8, R7 ;  /* 0x0000000806067c23 */ /* 0x010fe20008000007 */
[----:B------:R-:W2:Y:S03]  /*0a90*/  LDCU UR8, c[0x3][0x48] ;  /* 0x00c00900ff0877ac */ /* 0x000ea60008000800 */
[----:B---3--:R-:W-:Y:S01]  /*0aa0*/  FFMA R5, R5, UR9, R6 ;  /* 0x0000000905057c23 */ /* 0x008fe20008000006 */
[----:B------:R-:W3:Y:S03]  /*0ab0*/  LDCU UR9, c[0x3][0x4c] ;  /* 0x00c00980ff0977ac */ /* 0x000ee60008000800 */
[----:B-1----:R-:W-:Y:S01]  /*0ac0*/  FFMA R22, R22, UR10, R5 ;  /* 0x0000000a16167c23 */ /* 0x002fe20008000005 */
[----:B------:R-:W1:Y:S03]  /*0ad0*/  LDCU UR10, c[0x3][0x50] ;  /* 0x00c00a00ff0a77ac */ /* 0x000e660008000800 */
[----:B0-----:R-:W-:Y:S01]  /*0ae0*/  FFMA R21, R21, UR11, R22 ;  /* 0x0000000b15157c23 */ /* 0x001fe20008000016 */
[----:B------:R-:W0:Y:S03]  /*0af0*/  LDCU UR11, c[0x3][0x54] ;  /* 0x00c00a80ff0b77ac */ /* 0x000e260008000800 */
[----:B-----5:R-:W-:Y:S01]  /*0b00*/  FFMA R21, R4, UR12, R21 ;  /* 0x0000000c04157c23 */ /* 0x020fe20008000015 */
[----:B------:R-:W4:Y:S01]  /*0b10*/  LDCU UR12, c[0x3][0x58] ;  /* 0x00c00b00ff0c77ac */ /* 0x000f220008000800 */
[----:B------:R-:W5:Y:S02]  /*0b20*/  LDC.64 R4, c[0x0][0x388] ;  /* 0x0000e200ff047b82 */ /* 0x000f640000000a00 */
[----:B-----5:R-:W-:-:S04]  /*0b30*/  IMAD.WIDE R4, R2, 0x4, R4 ;  /* 0x0000000402047825 */ /* 0x020fc800078e0204 */
[----:B--2---:R-:W-:Y:S01]  /*0b40*/  FFMA R0, R0, UR8, R21 ;  /* 0x0000000800007c23 */ /* 0x004fe20008000015 */
[----:B------:R-:W2:Y:S03]  /*0b50*/  LDCU UR8, c[0x3][0x5c] ;  /* 0x00c00b80ff0877ac */ /* 0x000ea60008000800 */
[----:B---3--:R-:W-:Y:S01]  /*0b60*/  FFMA R25, R25, UR9, R0 ;  /* 0x0000000919197c23 */ /* 0x008fe20008000000 */
[----:B------:R-:W3:Y:S03]  /*0b70*/  LDCU UR9, c[0x3][0x60] ;  /* 0x00c00c00ff0977ac */ /* 0x000ee60008000800 */
[----:B-1----:R-:W-:-:S04]  /*0b80*/  FFMA R25, R26, UR10, R25 ;  /* 0x0000000a1a197c23 */ /* 0x002fc80008000019 */
[----:B0-----:R-:W-:-:S04]  /*0b90*/  FFMA R25, R24, UR11, R25 ;  /* 0x0000000b18197c23 */ /* 0x001fc80008000019 */
[----:B----4-:R-:W-:-:S04]  /*0ba0*/  FFMA R28, R28, UR12, R25 ;  /* 0x0000000c1c1c7c23 */ /* 0x010fc80008000019 */
[----:B--2---:R-:W-:-:S04]  /*0bb0*/  FFMA R3, R15, UR8, R28 ;  /* 0x000000080f037c23 */ /* 0x004fc8000800001c */
[----:B---3--:R-:W-:-:S05]  /*0bc0*/  FFMA R3, R14, UR9, R3 ;  /* 0x000000090e037c23 */ /* 0x008fca0008000003 */
[----:B------:R-:W-:Y:S01]  /*0bd0*/  STG.E desc[UR4][R4.64], R3 ;  /* 0x0000000304007986 */ /* 0x000fe2000c101904 */
[----:B------:R-:W-:Y:S05]  /*0be0*/  EXIT ;  /* 0x000000000000794d */ /* 0x000fea0003800000 */
.L_x_0:
[----:B------:R-:W-:-:S00]  /*0bf0*/  BRA `(.L_x_0) ;  /* 0xfffffffc00fc7947 */ /* 0x000fc0000383ffff */
[----:B------:R-:W-:-:S00]  /*0c00*/  NOP ;  /* 0x0000000000007918 */ /* 0x000fc00000000000 */
[----:B------:R-:W-:-:S00]  /*0c10*/  NOP ;  /* 0x0000000000007918 */ /* 0x000fc00000000000 */
[----:B------:R-:W-:-:S00]  /*0c20*/  NOP ;  /* 0x0000000000007918 */ /* 0x000fc00000000000 */
[----:B------:R-:W-:-:S00]  /*0c30*/  NOP ;  /* 0x0000000000007918 */ /* 0x000fc00000000000 */
[----:B------:R-:W-:-:S00]  /*0c40*/  NOP ;  /* 0x0000000000007918 */ /* 0x000fc00000000000 */
[----:B------:R-:W-:-:S00]  /*0c50*/  NOP ;  /* 0x0000000000007918 */ /* 0x000fc00000000000 */
[----:B------:R-:W-:-:S00]  /*0c60*/  NOP ;  /* 0x0000000000007918 */ /* 0x000fc00000000000 */
[----:B------:R-:W-:-:S00]  /*0c70*/  NOP ;  /* 0x0000000000007918 */ /* 0x000fc00000000000 */
.L_x_1:


//--------------------- .nv.shared.reserved.0     --------------------------
	.section	.nv.shared.reserved.0,"aw",@nobits
	.weak		__nv_reservedSMEM_offset_0_alias
	.size		__nv_reservedSMEM_offset_0_alias, 0, 64
	.other		__nv_reservedSMEM_offset_0_alias,@"STO_CUDA_RESERVED_SHARED STV_DEFAULT"
__nv_reservedSMEM_offset_0_alias:
	.zero		0
	.zero		64


//--------------------- .nv.constant0._Z13conv2D_kernelPfS_iii --------------------------
	.section	.nv.constant0._Z13conv2D_kernelPfS_iii,"a",@progbits
	.sectionflags	@""
	.align	4
.nv.constant0._Z13conv2D_kernelPfS_iii:
	.zero		924


//--------------------- SYMBOLS --------------------------

	.type		.nv.reservedSmem.offset0,@object
	.size		.nv.reservedSmem.offset0,0x4
